//
// Generated by NVIDIA NVVM Compiler
//
// Compiler Build ID: CL-36424714
// Cuda compilation tools, release 13.0, V13.0.88
// Based on NVVM 20.0.0
//

.version 9.0
.target sm_100
.address_size 64

	// .globl	_Z7sigmoidPfi

.visible .entry _Z7sigmoidPfi(
	.param .u64 .ptr .align 1 _Z7sigmoidPfi_param_0,
	.param .u32 _Z7sigmoidPfi_param_1
)
{
	.reg .pred 	%p<2>;
	.reg .b32 	%r<5>;
	.reg .b32 	%f<15>;
	.reg .b64 	%rd<5>;

	ld.param.u64 	%rd1, [_Z7sigmoidPfi_param_0];
	ld.param.u32 	%r2, [_Z7sigmoidPfi_param_1];
	mov.u32 	%r1, %tid.x;
	setp.ge.s32 	%p1, %r1, %r2;
	@%p1 bra 	$L__BB0_2;
	cvta.to.global.u64 	%rd2, %rd1;
	mul.wide.u32 	%rd3, %r1, 4;
	add.s64 	%rd4, %rd2, %rd3;
	ld.global.f32 	%f1, [%rd4];
	fma.rn.f32 	%f2, %f1, 0fBBBB989D, 0f3F000000;
	cvt.sat.f32.f32 	%f3, %f2;
	mov.f32 	%f4, 0f4B400001;
	mov.f32 	%f5, 0f437C0000;
	fma.rm.f32 	%f6, %f3, %f5, %f4;
	add.f32 	%f7, %f6, 0fCB40007F;
	neg.f32 	%f8, %f7;
	fma.rn.f32 	%f9, %f1, 0fBFB8AA3B, %f8;
	fma.rn.f32 	%f10, %f1, 0fB2A57060, %f9;
	mov.b32 	%r3, %f6;
	shl.b32 	%r4, %r3, 23;
	mov.b32 	%f11, %r4;
	ex2.approx.ftz.f32 	%f12, %f10;
	fma.rn.f32 	%f13, %f12, %f11, 0f3F800000;
	rcp.rn.f32 	%f14, %f13;
	st.global.f32 	[%rd4], %f14;
$L__BB0_2:
	ret;

}


// ===== COMPILED SASS (sm_100) =====

	.target	sm_100

	.elftype	@"ET_EXEC"


//--------------------- .note.nv.tkinfo           --------------------------
	.section	.note.nv.tkinfo,"",@"SHT_NOTE"
	.sectionflags	@"SHF_NOTE_NV_TKINFO"
	.tkinfo
        /*0018*/ 	.word	0x00000002
        /*0030*/ 	.string	""
        /*0030*/ 	.string	"ptxas"
        /*0030*/ 	.string	"Cuda compilation tools, release 13.0, V13.0.88"
        /*0030*/ 	.string	"Build cuda_13.0.r13.0/compiler.36424714_0"
        /*0030*/ 	.string	"-arch sm_100 -m 64 "



//--------------------- .note.nv.cuinfo           --------------------------
	.section	.note.nv.cuinfo,"",@"SHT_NOTE"
	.sectionflags	@"SHF_NOTE_NV_CUINFO"
        /*0018*/ 	.short	0x0002
        /*001a*/ 	.short	0x0064
        /*001c*/ 	.short	0x0082
	.zero		2


//--------------------- .nv.info                  --------------------------
	.section	.nv.info,"",@"SHT_CUDA_INFO"
	.align	4


	//----- nvinfo : EIATTR_REGCOUNT
	.align		4
        /*0000*/ 	.byte	0x04, 0x2f
        /*0002*/ 	.short	(.L_1 - .L_0)
	.align		4
.L_0:
        /*0004*/ 	.word	index@(_Z7sigmoidPfi)
        /*0008*/ 	.word	0x0000000f


	//----- nvinfo : EIATTR_FRAME_SIZE
	.align		4
.L_1:
        /*000c*/ 	.byte	0x04, 0x11
        /*000e*/ 	.short	(.L_3 - .L_2)
	.align		4
.L_2:
        /*0010*/ 	.word	index@($__internal_0_$__cuda_sm20_rcp_rn_f32_slowpath)
        /*0014*/ 	.word	0x00000000


	//----- nvinfo : EIATTR_FRAME_SIZE
	.align		4
.L_3:
        /*0018*/ 	.byte	0x04, 0x11
        /*001a*/ 	.short	(.L_5 - .L_4)
	.align		4
.L_4:
        /*001c*/ 	.word	index@(_Z7sigmoidPfi)
        /*0020*/ 	.word	0x00000000


	//----- nvinfo : EIATTR_MIN_STACK_SIZE
	.align		4
.L_5:
        /*0024*/ 	.byte	0x04, 0x12
        /*0026*/ 	.short	(.L_7 - .L_6)
	.align		4
.L_6:
        /*0028*/ 	.word	index@(_Z7sigmoidPfi)
        /*002c*/ 	.word	0x00000000
.L_7:


//--------------------- .nv.compat                --------------------------
	.section	.nv.compat,"",@"SHT_CUDA_COMPAT_INFO"
	.align	4
        /*0000*/ 	.byte	0x02, 0x09, 0x00, 0x00, 0x02, 0x02, 0x01, 0x00, 0x02, 0x05, 0x05, 0x00, 0x03, 0x07, 0x01, 0x01
        /*0010*/ 	.byte	0x02, 0x03, 0x00, 0x00, 0x02, 0x06, 0x01, 0x00, 0x04, 0x0b, 0x08, 0x00, 0x09, 0x00, 0x00, 0x00
        /*0020*/ 	.byte	0x00, 0x00, 0x00, 0x00


//--------------------- .nv.info._Z7sigmoidPfi    --------------------------
	.section	.nv.info._Z7sigmoidPfi,"",@"SHT_CUDA_INFO"
	.sectionflags	@""
	.align	4


	//----- nvinfo : EIATTR_CUDA_API_VERSION
	.align		4
        /*0000*/ 	.byte	0x04, 0x37
        /*0002*/ 	.short	(.L_9 - .L_8)
.L_8:
        /*0004*/ 	.word	0x00000082


	//----- nvinfo : EIATTR_KPARAM_INFO
	.align		4
.L_9:
        /*0008*/ 	.byte	0x04, 0x17
        /*000a*/ 	.short	(.L_11 - .L_10)
.L_10:
        /*000c*/ 	.word	0x00000000
        /*0010*/ 	.short	0x0001
        /*0012*/ 	.short	0x0008
        /*0014*/ 	.byte	0x00, 0xf0, 0x11, 0x00


	//----- nvinfo : EIATTR_KPARAM_INFO
	.align		4
.L_11:
        /*0018*/ 	.byte	0x04, 0x17
        /*001a*/ 	.short	(.L_13 - .L_12)
.L_12:
        /*001c*/ 	.word	0x00000000
        /*0020*/ 	.short	0x0000
        /*0022*/ 	.short	0x0000
        /*0024*/ 	.byte	0x00, 0xf5, 0x21, 0x00


	//----- nvinfo : EIATTR_SPARSE_MMA_MASK
	.align		4
.L_13:
        /*0028*/ 	.byte	0x03, 0x50
        /*002a*/ 	.short	0x0000


	//----- nvinfo : EIATTR_MAXREG_COUNT
	.align		4
        /*002c*/ 	.byte	0x03, 0x1b
        /*002e*/ 	.short	0x00ff


	//----- nvinfo : EIATTR_MERCURY_ISA_VERSION
	.align		4
        /*0030*/ 	.byte	0x03, 0x5f
        /*0032*/ 	.short	0x0101


	//----- nvinfo : EIATTR_VRC_CTA_INIT_COUNT
	.align		4
        /*0034*/ 	.byte	0x02, 0x4a
	.zero		1
	.zero		1


	//----- nvinfo : EIATTR_EXIT_INSTR_OFFSETS
	.align		4
        /*0038*/ 	.byte	0x04, 0x1c
        /*003a*/ 	.short	(.L_15 - .L_14)


	//   ....[0]....
.L_14:
        /*003c*/ 	.word	0x00000040


	//   ....[1]....
        /*0040*/ 	.word	0x00000210


	//----- nvinfo : EIATTR_CRS_STACK_SIZE
	.align		4
.L_15:
        /*0044*/ 	.byte	0x04, 0x1e
        /*0046*/ 	.short	(.L_17 - .L_16)
.L_16:
        /*0048*/ 	.word	0x00000000


	//----- nvinfo : EIATTR_CBANK_PARAM_SIZE
	.align		4
.L_17:
        /*004c*/ 	.byte	0x03, 0x19
        /*004e*/ 	.short	0x000c


	//----- nvinfo : EIATTR_PARAM_CBANK
	.align		4
        /*0050*/ 	.byte	0x04, 0x0a
        /*0052*/ 	.short	(.L_19 - .L_18)
	.align		4
.L_18:
        /*0054*/ 	.word	index@(.nv.constant0._Z7sigmoidPfi)
        /*0058*/ 	.short	0x0380
        /*005a*/ 	.short	0x000c


	//----- nvinfo : EIATTR_SW_WAR
	.align		4
.L_19:
        /*005c*/ 	.byte	0x04, 0x36
        /*005e*/ 	.short	(.L_21 - .L_20)
.L_20:
        /*0060*/ 	.word	0x00000008
.L_21:


//--------------------- .nv.callgraph             --------------------------
	.section	.nv.callgraph,"",@"SHT_CUDA_CALLGRAPH"
	.align	4
	.sectionentsize	8
	.align		4
        /*0000*/ 	.word	0x00000000
	.align		4
        /*0004*/ 	.word	0xffffffff
	.align		4
        /*0008*/ 	.word	0x00000000
	.align		4
        /*000c*/ 	.word	0xfffffffe
	.align		4
        /*0010*/ 	.word	0x00000000
	.align		4
        /*0014*/ 	.word	0xfffffffd
	.align		4
        /*0018*/ 	.word	0x00000000
	.align		4
        /*001c*/ 	.word	0xfffffffc


//--------------------- .text._Z7sigmoidPfi       --------------------------
	.section	.text._Z7sigmoidPfi,"ax",@progbits
	.align	128
        .global         _Z7sigmoidPfi
        .type           _Z7sigmoidPfi,@function
        .size           _Z7sigmoidPfi,(.L_x_8 - _Z7sigmoidPfi)
        .other          _Z7sigmoidPfi,@"STO_CUDA_ENTRY STV_DEFAULT"
_Z7sigmoidPfi:
.text._Z7sigmoidPfi:
[----:B------:R-:W-:Y:S01]  /*0000*/  LDC R1, c[0x0][0x37c] ;  /* 0x0000df00ff017b82 */ /* 0x000fe20000000800 */
[----:B------:R-:W0:Y:S01]  /*0010*/  S2R R3, SR_TID.X ;  /* 0x0000000000037919 */ /* 0x000e220000002100 */
[----:B------:R-:W0:Y:S02]  /*0020*/  LDCU UR4, c[0x0][0x388] ;  /* 0x00007100ff0477ac */ /* 0x000e240008000800 */
[----:B0-----:R-:W-:-:S13]  /*0030*/  ISETP.GE.AND P0, PT, R3, UR4, PT ;  /* 0x0000000403007c0c */ /* 0x001fda000bf06270 */
[----:B------:R-:W-:Y:S05]  /*0040*/  @P0 EXIT ;  /* 0x000000000000094d */ /* 0x000fea0003800000 */
[----:B------:R-:W0:Y:S01]  /*0050*/  LDC.64 R4, c[0x0][0x380] ;  /* 0x0000e000ff047b82 */ /* 0x000e220000000a00 */
[----:B------:R-:W1:Y:S01]  /*0060*/  LDCU.64 UR4, c[0x0][0x358] ;  /* 0x00006b00ff0477ac */ /* 0x000e620008000a00 */
[----:B0-----:R-:W-:-:S05]  /*0070*/  IMAD.WIDE.U32 R4, R3, 0x4, R4 ;  /* 0x0000000403047825 */ /* 0x001fca00078e0004 */
[----:B-1----:R-:W2:Y:S01]  /*0080*/  LDG.E R0, desc[UR4][R4.64] ;  /* 0x0000000404007981 */ /* 0x002ea2000c1e1900 */
[----:B------:R-:W-:Y:S01]  /*0090*/  IMAD.MOV.U32 R3, RZ, RZ, 0x3bbb989d ;  /* 0x3bbb989dff037424 */ /* 0x000fe200078e00ff */
[----:B------:R-:W-:Y:S01]  /*00a0*/  BSSY.RECONVERGENT B0, `(.L_x_0) ;  /* 0x0000015000007945 */ /* 0x000fe20003800200 */
[----:B------:R-:W-:Y:S02]  /*00b0*/  IMAD.MOV.U32 R7, RZ, RZ, 0x437c0000 ;  /* 0x437c0000ff077424 */ /* 0x000fe400078e00ff */
[----:B--2---:R-:W-:-:S04]  /*00c0*/  FFMA.SAT R2, R0, -R3, 0.5 ;  /* 0x3f00000000027423 */ /* 0x004fc80000002803 */
[----:B------:R-:W-:-:S04]  /*00d0*/  FFMA.RM R2, R2, R7, 12582913 ;  /* 0x4b40000102027423 */ /* 0x000fc80000004007 */
[C---:B------:R-:W-:Y:S01]  /*00e0*/  FADD R3, R2.reuse, -12583039 ;  /* 0xcb40007f02037421 */ /* 0x040fe20000000000 */
[----:B------:R-:W-:-:S03]  /*00f0*/  SHF.L.U32 R2, R2, 0x17, RZ ;  /* 0x0000001702027819 */ /* 0x000fc600000006ff */
[----:B------:R-:W-:-:S04]  /*0100*/  FFMA R3, R0, -1.4426950216293334961, -R3 ;  /* 0xbfb8aa3b00037823 */ /* 0x000fc80000000803 */
[----:B------:R-:W-:-:S06]  /*0110*/  FFMA R3, R0, -1.925963033500011079e-08, R3 ;  /* 0xb2a5706000037823 */ /* 0x000fcc0000000003 */
[----:B------:R-:W0:Y:S02]  /*0120*/  MUFU.EX2 R3, R3 ;  /* 0x0000000300037308 */ /* 0x000e240000000800 */
[----:B0-----:R-:W-:-:S04]  /*0130*/  FFMA R0, R2, R3, 1 ;  /* 0x3f80000002007423 */ /* 0x001fc80000000003 */
[----:B------:R-:W-:-:S05]  /*0140*/  VIADD R2, R0, 0x1800000 ;  /* 0x0180000000027836 */ /* 0x000fca0000000000 */
[----:B------:R-:W-:-:S04]  /*0150*/  LOP3.LUT R2, R2, 0x7f800000, RZ, 0xc0, !PT ;  /* 0x7f80000002027812 */ /* 0x000fc800078ec0ff */
[----:B------:R-:W-:-:S13]  /*0160*/  ISETP.GT.U32.AND P0, PT, R2, 0x1ffffff, PT ;  /* 0x01ffffff0200780c */ /* 0x000fda0003f04070 */
[----:B------:R-:W-:Y:S05]  /*0170*/  @P0 BRA `(.L_x_1) ;  /* 0x00000000000c0947 */ /* 0x000fea0003800000 */
[----:B------:R-:W-:-:S07]  /*0180*/  MOV R6, 0x1a0 ;  /* 0x000001a000067802 */ /* 0x000fce0000000f00 */
[----:B------:R-:W-:Y:S05]  /*0190*/  CALL.REL.NOINC `($__internal_0_$__cuda_sm20_rcp_rn_f32_slowpath) ;  /* 0x0000000000207944 */ /* 0x000fea0003c00000 */
[----:B------:R-:W-:Y:S05]  /*01a0*/  BRA `(.L_x_2) ;  /* 0x0000000000107947 */ /* 0x000fea0003800000 */
.L_x_1:
[----:B------:R-:W0:Y:S02]  /*01b0*/  MUFU.RCP R3, R0 ;  /* 0x0000000000037308 */ /* 0x000e240000001000 */
[----:B0-----:R-:W-:-:S04]  /*01c0*/  FFMA R2, R0, R3, -1 ;  /* 0xbf80000000027423 */ /* 0x001fc80000000003 */
[----:B------:R-:W-:-:S04]  /*01d0*/  FADD.FTZ R2, -R2, -RZ ;  /* 0x800000ff02027221 */ /* 0x000fc80000010100 */
[----:B------:R-:W-:-:S07]  /*01e0*/  FFMA R3, R3, R2, R3 ;  /* 0x0000000203037223 */ /* 0x000fce0000000003 */
.L_x_2:
[----:B------:R-:W-:Y:S05]  /*01f0*/  BSYNC.RECONVERGENT B0 ;  /* 0x0000000000007941 */ /* 0x000fea0003800200 */
.L_x_0:
[----:B------:R-:W-:Y:S01]  /*0200*/  STG.E desc[UR4][R4.64], R3 ;  /* 0x0000000304007986 */ /* 0x000fe2000c101904 */
[----:B------:R-:W-:Y:S05]  /*0210*/  EXIT ;  /* 0x000000000000794d */ /* 0x000fea0003800000 */
        .weak           $__internal_0_$__cuda_sm20_rcp_rn_f32_slowpath
        .type           $__internal_0_$__cuda_sm20_rcp_rn_f32_slowpath,@function
        .size           $__internal_0_$__cuda_sm20_rcp_rn_f32_slowpath,(.L_x_8 - $__internal_0_$__cuda_sm20_rcp_rn_f32_slowpath)
$__internal_0_$__cuda_sm20_rcp_rn_f32_slowpath:
[----:B------:R-:W-:Y:S01]  /*0220*/  IMAD.SHL.U32 R2, R0, 0x2, RZ ;  /* 0x0000000200027824 */ /* 0x000fe200078e00ff */
[----:B------:R-:W-:Y:S04]  /*0230*/  BSSY.RECONVERGENT B1, `(.L_x_3) ;  /* 0x0000030000017945 */ /* 0x000fe80003800200 */
[----:B------:R-:W-:-:S04]  /*0240*/  SHF.R.U32.HI R2, RZ, 0x18, R2 ;  /* 0x00000018ff027819 */ /* 0x000fc80000011602 */
[----:B------:R-:W-:-:S13]  /*0250*/  ISETP.NE.U32.AND P0, PT, R2, RZ, PT ;  /* 0x000000ff0200720c */ /* 0x000fda0003f05070 */
[----:B------:R-:W-:Y:S05]  /*0260*/  @P0 BRA `(.L_x_4) ;  /* 0x0000000000280947 */ /* 0x000fea0003800000 */
[----:B------:R-:W-:-:S04]  /*0270*/  SHF.L.U32 R2, R0, 0x1, RZ ;  /* 0x0000000100027819 */ /* 0x000fc800000006ff */
[----:B------:R-:W-:-:S13]  /*0280*/  ISETP.NE.AND P0, PT, R2, RZ, PT ;  /* 0x000000ff0200720c */ /* 0x000fda0003f05270 */
[----:B------:R-:W-:Y:S01]  /*0290*/  @P0 FFMA R7, R0, 1.84467440737095516160e+19, RZ ;  /* 0x5f80000000070823 */ /* 0x000fe200000000ff */
[----:B------:R-:W-:Y:S08]  /*02a0*/  @!P0 MUFU.RCP R3, R0 ;  /* 0x0000000000038308 */ /* 0x000ff00000001000 */
[----:B------:R-:W0:Y:S02]  /*02b0*/  @P0 MUFU.RCP R2, R7 ;  /* 0x0000000700020308 */ /* 0x000e240000001000 */
[----:B0-----:R-:W-:-:S04]  /*02c0*/  @P0 FFMA R8, R7, R2, -1 ;  /* 0xbf80000007080423 */ /* 0x001fc80000000002 */
[----:B------:R-:W-:-:S04]  /*02d0*/  @P0 FADD.FTZ R9, -R8, -RZ ;  /* 0x800000ff08090221 */ /* 0x000fc80000010100 */
[----:B------:R-:W-:-:S04]  /*02e0*/  @P0 FFMA R2, R2, R9, R2 ;  /* 0x0000000902020223 */ /* 0x000fc80000000002 */
[----:B------:R-:W-:Y:S01]  /*02f0*/  @P0 FFMA R3, R2, 1.84467440737095516160e+19, RZ ;  /* 0x5f80000002030823 */ /* 0x000fe200000000ff */
[----:B------:R-:W-:Y:S06]  /*0300*/  BRA `(.L_x_5) ;  /* 0x0000000000887947 */ /* 0x000fec0003800000 */
.L_x_4:
[----:B------:R-:W-:-:S05]  /*0310*/  VIADD R3, R2, 0xffffff03 ;  /* 0xffffff0302037836 */ /* 0x000fca0000000000 */
[----:B------:R-:W-:-:S13]  /*0320*/  ISETP.GT.U32.AND P0, PT, R3, 0x1, PT ;  /* 0x000000010300780c */ /* 0x000fda0003f04070 */
[----:B------:R-:W-:Y:S05]  /*0330*/  @P0 BRA `(.L_x_6) ;  /* 0x0000000000780947 */ /* 0x000fea0003800000 */
[----:B------:R-:W-:Y:S01]  /*0340*/  LOP3.LUT R7, R0, 0x7fffff, RZ, 0xc0, !PT ;  /* 0x007fffff00077812 */ /* 0x000fe200078ec0ff */
[----:B------:R-:W-:-:S03]  /*0350*/  IMAD.MOV.U32 R12, RZ, RZ, 0x3 ;  /* 0x00000003ff0c7424 */ /* 0x000fc600078e00ff */
[----:B------:R-:W-:Y:S02]  /*0360*/  LOP3.LUT R7, R7, 0x3f800000, RZ, 0xfc, !PT ;  /* 0x3f80000007077812 */ /* 0x000fe400078efcff */
[----:B------:R-:W-:Y:S02]  /*0370*/  SHF.L.U32 R11, R12, R3, RZ ;  /* 0x000000030c0b7219 */ /* 0x000fe400000006ff */
[----:B------:R-:W0:Y:S02]  /*0380*/  MUFU.RCP R8, R7 ;  /* 0x0000000700087308 */ /* 0x000e240000001000 */
[----:B0-----:R-:W-:-:S04]  /*0390*/  FFMA R9, R7, R8, -1 ;  /* 0xbf80000007097423 */ /* 0x001fc80000000008 */
[----:B------:R-:W-:-:S04]  /*03a0*/  FADD.FTZ R9, -R9, -RZ ;  /* 0x800000ff09097221 */ /* 0x000fc80000010100 */
[CCC-:B------:R-:W-:Y:S01]  /*03b0*/  FFMA.RM R10, R8.reuse, R9.reuse, R8.reuse ;  /* 0x00000009080a7223 */ /* 0x1c0fe20000004008 */
[----:B------:R-:W-:-:S04]  /*03c0*/  FFMA.RP R9, R8, R9, R8 ;  /* 0x0000000908097223 */ /* 0x000fc80000008008 */
[C---:B------:R-:W-:Y:S02]  /*03d0*/  LOP3.LUT R8, R10.reuse, 0x7fffff, RZ, 0xc0, !PT ;  /* 0x007fffff0a087812 */ /* 0x040fe400078ec0ff */
[----:B------:R-:W-:Y:S02]  /*03e0*/  FSETP.NEU.FTZ.AND P0, PT, R10, R9, PT ;  /* 0x000000090a00720b */ /* 0x000fe40003f1d000 */
[----:B------:R-:W-:Y:S02]  /*03f0*/  LOP3.LUT R8, R8, 0x800000, RZ, 0xfc, !PT ;  /* 0x0080000008087812 */ /* 0x000fe400078efcff */
[----:B------:R-:W-:Y:S02]  /*0400*/  SEL R9, RZ, 0xffffffff, !P0 ;  /* 0xffffffffff097807 */ /* 0x000fe40004000000 */
[----:B------:R-:W-:Y:S02]  /*0410*/  LOP3.LUT R10, R11, R8, RZ, 0xc0, !PT ;  /* 0x000000080b0a7212 */ /* 0x000fe400078ec0ff */
[----:B------:R-:W-:-:S02]  /*0420*/  IADD3 R9, PT, PT, -R9, RZ, RZ ;  /* 0x000000ff09097210 */ /* 0x000fc40007ffe1ff */
[-C--:B------:R-:W-:Y:S02]  /*0430*/  SHF.R.U32.HI R10, RZ, R3.reuse, R10 ;  /* 0x00000003ff0a7219 */ /* 0x080fe4000001160a */
[----:B------:R-:W-:Y:S02]  /*0440*/  LOP3.LUT P1, RZ, R9, R3, R8, 0xf8, !PT ;  /* 0x0000000309ff7212 */ /* 0x000fe4000782f808 */
[C---:B------:R-:W-:Y:S02]  /*0450*/  LOP3.LUT P0, RZ, R10.reuse, 0x1, RZ, 0xc0, !PT ;  /* 0x000000010aff7812 */ /* 0x040fe4000780c0ff */
[----:B------:R-:W-:-:S04]  /*0460*/  LOP3.LUT P2, RZ, R10, 0x2, RZ, 0xc0, !PT ;  /* 0x000000020aff7812 */ /* 0x000fc8000784c0ff */
[----:B------:R-:W-:Y:S02]  /*0470*/  PLOP3.LUT P0, PT, P0, P1, P2, 0xe0, 0x0 ;  /* 0x000000000000781c */ /* 0x000fe40000703c20 */
[----:B------:R-:W-:Y:S02]  /*0480*/  LOP3.LUT P1, RZ, R0, 0x7fffff, RZ, 0xc0, !PT ;  /* 0x007fffff00ff7812 */ /* 0x000fe4000782c0ff */
[----:B------:R-:W-:-:S05]  /*0490*/  SEL R3, RZ, 0x1, !P0 ;  /* 0x00000001ff037807 */ /* 0x000fca0004000000 */
[----:B------:R-:W-:-:S05]  /*04a0*/  IMAD.MOV R3, RZ, RZ, -R3 ;  /* 0x000000ffff037224 */ /* 0x000fca00078e0a03 */
[----:B------:R-:W-:Y:S01]  /*04b0*/  ISETP.GE.AND P0, PT, R3, RZ, PT ;  /* 0x000000ff0300720c */ /* 0x000fe20003f06270 */
[----:B------:R-:W-:-:S05]  /*04c0*/  VIADD R3, R2, 0xffffff04 ;  /* 0xffffff0402037836 */ /* 0x000fca0000000000 */
[----:B------:R-:W-:-:S07]  /*04d0*/  SHF.R.U32.HI R3, RZ, R3, R8 ;  /* 0x00000003ff037219 */ /* 0x000fce0000011608 */
[----:B------:R-:W-:-:S05]  /*04e0*/  @!P0 IADD3 R3, PT, PT, R3, 0x1, RZ ;  /* 0x0000000103038810 */ /* 0x000fca0007ffe0ff */
[----:B------:R-:W-:-:S05]  /*04f0*/  @!P1 IMAD.SHL.U32 R3, R3, 0x2, RZ ;  /* 0x0000000203039824 */ /* 0x000fca00078e00ff */
[----:B------:R-:W-:Y:S01]  /*0500*/  LOP3.LUT R3, R3, 0x80000000, R0, 0xf8, !PT ;  /* 0x8000000003037812 */ /* 0x000fe200078ef800 */
[----:B------:R-:W-:Y:S06]  /*0510*/  BRA `(.L_x_5) ;  /* 0x0000000000047947 */ /* 0x000fec0003800000 */
.L_x_6:
[----:B------:R0:W1:Y:S02]  /*0520*/  MUFU.RCP R3, R0 ;  /* 0x0000000000037308 */ /* 0x0000640000001000 */
.L_x_5:
[----:B------:R-:W-:Y:S05]  /*0530*/  BSYNC.RECONVERGENT B1 ;  /* 0x0000000000017941 */ /* 0x000fea0003800200 */
.L_x_3:
[----:B------:R-:W-:-:S04]  /*0540*/  HFMA2 R7, -RZ, RZ, 0, 0 ;  /* 0x00000000ff077431 */ /* 0x000fc800000001ff */
[----:B01----:R-:W-:Y:S05]  /*0550*/  RET.REL.NODEC R6 `(_Z7sigmoidPfi) ;  /* 0xfffffff806a87950 */ /* 0x003fea0003c3ffff */
.L_x_7:
[----:B------:R-:W-:-:S00]  /*0560*/  BRA `(.L_x_7) ;  /* 0xfffffffc00fc7947 */ /* 0x000fc0000383ffff */
[----:B------:R-:W-:-:S00]  /*0570*/  NOP ;  /* 0x0000000000007918 */ /* 0x000fc00000000000 */
        /* <DEDUP_REMOVED lines=8> */
.L_x_8:


//--------------------- .nv.shared.reserved.0     --------------------------
	.section	.nv.shared.reserved.0,"aw",@nobits
	.weak		__nv_reservedSMEM_offset_0_alias
	.size		__nv_reservedSMEM_offset_0_alias, 0, 64
	.other		__nv_reservedSMEM_offset_0_alias,@"STO_CUDA_RESERVED_SHARED STV_DEFAULT"
__nv_reservedSMEM_offset_0_alias:
	.zero		0
	.zero		64


//--------------------- .nv.constant0._Z7sigmoidPfi --------------------------
	.section	.nv.constant0._Z7sigmoidPfi,"a",@progbits
	.sectionflags	@""
	.align	4
.nv.constant0._Z7sigmoidPfi:
	.zero		908


//--------------------- SYMBOLS --------------------------

	.type		.nv.reservedSmem.offset0,@object
	.size		.nv.reservedSmem.offset0,0x4
